	.headerflags	@"EF_CUDA_TEXMODE_UNIFIED EF_CUDA_64BIT_ADDRESS EF_CUDA_ACCELERATORS EF_CUDA_SM90 EF_CUDA_VIRTUAL_SM(EF_CUDA_SM90)"
	.elftype	@"ET_EXEC"


//--------------------- .nv.info                  --------------------------
	.section	.nv.info,"",@"SHT_CUDA_INFO"
	.align	4


	//----- nvinfo : EIATTR_REGCOUNT
	.align		4
        /*0000*/ 	.byte	0x04, 0x2f
        /*0002*/ 	.short	(.L_1 - .L_0)
	.align		4
.L_0:
        /*0004*/ 	.word	index@(triton_poi_fused_convolution_max_pool2d_with_indices_relu_16)
        /*0008*/ 	.word	0x00000022


	//----- nvinfo : EIATTR_MIN_STACK_SIZE
	.align		4
.L_1:
        /*000c*/ 	.byte	0x04, 0x12
        /*000e*/ 	.short	(.L_3 - .L_2)
	.align		4
.L_2:
        /*0010*/ 	.word	index@(triton_poi_fused_convolution_max_pool2d_with_indices_relu_16)
        /*0014*/ 	.word	0x00000000


	//----- nvinfo : EIATTR_FRAME_SIZE
	.align		4
.L_3:
        /*0018*/ 	.byte	0x04, 0x11
        /*001a*/ 	.short	(.L_5 - .L_4)
	.align		4
.L_4:
        /*001c*/ 	.word	index@(triton_poi_fused_convolution_max_pool2d_with_indices_relu_16)
        /*0020*/ 	.word	0x00000000


	//----- nvinfo : EIATTR_MIN_STACK_SIZE
	.align		4
.L_5:
        /*0024*/ 	.byte	0x04, 0x12
        /*0026*/ 	.short	(.L_7 - .L_6)
	.align		4
.L_6:
        /*0028*/ 	.word	index@(triton_poi_fused_convolution_max_pool2d_with_indices_relu_16)
        /*002c*/ 	.word	0x00000000
.L_7:


//--------------------- .nv.info.triton_poi_fused_convolution_max_pool2d_with_indices_relu_16 --------------------------
	.section	.nv.info.triton_poi_fused_convolution_max_pool2d_with_indices_relu_16,"",@"SHT_CUDA_INFO"
	.sectionflags	@""
	.align	4


	//----- nvinfo : EIATTR_CUDA_API_VERSION
	.align		4
        /*0000*/ 	.byte	0x04, 0x37
        /*0002*/ 	.short	(.L_9 - .L_8)
.L_8:
        /*0004*/ 	.word	0x0000007c


	//----- nvinfo : EIATTR_KPARAM_INFO
	.align		4
.L_9:
        /*0008*/ 	.byte	0x04, 0x17
        /*000a*/ 	.short	(.L_11 - .L_10)
.L_10:
        /*000c*/ 	.word	0x00000000
        /*0010*/ 	.short	0x0002
        /*0012*/ 	.short	0x0010
        /*0014*/ 	.byte	0x00, 0xf0, 0x11, 0x00


	//----- nvinfo : EIATTR_KPARAM_INFO
	.align		4
.L_11:
        /*0018*/ 	.byte	0x04, 0x17
        /*001a*/ 	.short	(.L_13 - .L_12)
.L_12:
        /*001c*/ 	.word	0x00000000
        /*0020*/ 	.short	0x0001
        /*0022*/ 	.short	0x0008
        /*0024*/ 	.byte	0x00, 0xf4, 0x21, 0x00


	//----- nvinfo : EIATTR_KPARAM_INFO
	.align		4
.L_13:
        /*0028*/ 	.byte	0x04, 0x17
        /*002a*/ 	.short	(.L_15 - .L_14)
.L_14:
        /*002c*/ 	.word	0x00000000
        /*0030*/ 	.short	0x0000
        /*0032*/ 	.short	0x0000
        /*0034*/ 	.byte	0x00, 0xf4, 0x21, 0x00


	//----- nvinfo : EIATTR_SPARSE_MMA_MASK
	.align		4
.L_15:
        /*0038*/ 	.byte	0x03, 0x50
        /*003a*/ 	.short	0x0000


	//----- nvinfo : EIATTR_MAXREG_COUNT
	.align		4
        /*003c*/ 	.byte	0x03, 0x1b
        /*003e*/ 	.short	0x00ff


	//----- nvinfo : EIATTR_EXIT_INSTR_OFFSETS
	.align		4
        /*0040*/ 	.byte	0x04, 0x1c
        /*0042*/ 	.short	(.L_17 - .L_16)


	//   ....[0]....
.L_16:
        /*0044*/ 	.word	0x00000840


	//----- nvinfo : EIATTR_REQNTID
	.align		4
.L_17:
        /*0048*/ 	.byte	0x04, 0x10
        /*004a*/ 	.short	(.L_19 - .L_18)
.L_18:
        /*004c*/ 	.word	0x00000080
        /*0050*/ 	.word	0x00000001
        /*0054*/ 	.word	0x00000001


	//----- nvinfo : EIATTR_CBANK_PARAM_SIZE
	.align		4
.L_19:
        /*0058*/ 	.byte	0x03, 0x19
        /*005a*/ 	.short	0x0014


	//----- nvinfo : EIATTR_PARAM_CBANK
	.align		4
        /*005c*/ 	.byte	0x04, 0x0a
        /*005e*/ 	.short	(.L_21 - .L_20)
	.align		4
.L_20:
        /*0060*/ 	.word	index@(.nv.constant0.triton_poi_fused_convolution_max_pool2d_with_indices_relu_16)
        /*0064*/ 	.short	0x0210
        /*0066*/ 	.short	0x0014


	//----- nvinfo : EIATTR_SW_WAR
	.align		4
.L_21:
        /*0068*/ 	.byte	0x04, 0x36
        /*006a*/ 	.short	(.L_23 - .L_22)
.L_22:
        /*006c*/ 	.word	0x00000008
.L_23:


//--------------------- .nv.callgraph             --------------------------
	.section	.nv.callgraph,"",@"SHT_CUDA_CALLGRAPH"
	.align	4
	.sectionentsize	8
	.align		4
        /*0000*/ 	.word	0x00000000
	.align		4
        /*0004*/ 	.word	0xffffffff
	.align		4
        /*0008*/ 	.word	0x00000000
	.align		4
        /*000c*/ 	.word	0xfffffffe
	.align		4
        /*0010*/ 	.word	0x00000000
	.align		4
        /*0014*/ 	.word	0xfffffffd
	.align		4
        /*0018*/ 	.word	0x00000000
	.align		4
        /*001c*/ 	.word	0xfffffffc


//--------------------- .text.triton_poi_fused_convolution_max_pool2d_with_indices_relu_16 --------------------------
	.section	.text.triton_poi_fused_convolution_max_pool2d_with_indices_relu_16,"ax",@progbits
	.align	128
        .global         triton_poi_fused_convolution_max_pool2d_with_indices_relu_16
        .type           triton_poi_fused_convolution_max_pool2d_with_indices_relu_16,@function
        .size           triton_poi_fused_convolution_max_pool2d_with_indices_relu_16,(.L_x_1 - triton_poi_fused_convolution_max_pool2d_with_indices_relu_16)
        .other          triton_poi_fused_convolution_max_pool2d_with_indices_relu_16,@"STO_CUDA_ENTRY STV_DEFAULT"
triton_poi_fused_convolution_max_pool2d_with_indices_relu_16:
.text.triton_poi_fused_convolution_max_pool2d_with_indices_relu_16:
[----:B------:R-:W-:Y:S01]  /*0000*/  LDC R1, c[0x0][0x28] ;  /* 0x00000a00ff017b82 */ /* 0x000fe20000000800 */
[----:B------:R-:W1:Y:S01]  /*0010*/  S2R R0, SR_TID.X ;  /* 0x0000000000007919 */ /* 0x000e620000002100 */
[----:B------:R-:W-:Y:S01]  /*0020*/  ULDC.64 UR4, c[0x0][0x208] ;  /* 0x0000820000047ab9 */ /* 0x000fe20000000a00 */
[----:B------:R-:W2:Y:S01]  /*0030*/  S2R R3, SR_CTAID.X ;  /* 0x0000000000037919 */ /* 0x000ea20000002500 */
[----:B-1----:R-:W-:Y:S01]  /*0040*/  IMAD.SHL.U32 R0, R0, 0x4, RZ ;  /* 0x0000000400007824 */ /* 0x002fe200078e00ff */
[----:B--2---:R-:W-:-:S04]  /*0050*/  SHF.R.S32.HI R5, RZ, 0x15, R3 ;  /* 0x00000015ff057819 */ /* 0x004fc80000011403 */
[----:B------:R-:W-:Y:S02]  /*0060*/  LOP3.LUT R0, R0, 0x1fc, RZ, 0xc0, !PT ;  /* 0x000001fc00007812 */ /* 0x000fe400078ec0ff */
[----:B------:R-:W-:-:S03]  /*0070*/  SGXT R5, R5, 0x1 ;  /* 0x000000010505781a */ /* 0x000fc60000000200 */
[----:B------:R-:W-:-:S05]  /*0080*/  IMAD R0, R3, 0x400, R0 ;  /* 0x0000040003007824 */ /* 0x000fca00078e0200 */
[----:B------:R-:W-:Y:S02]  /*0090*/  SHF.R.S32.HI R3, RZ, 0x1f, R0 ;  /* 0x0000001fff037819 */ /* 0x000fe40000011400 */
[-C--:B------:R-:W-:Y:S02]  /*00a0*/  LEA.HI R7, R5, R0.reuse, RZ, 0xb ;  /* 0x0000000005077211 */ /* 0x080fe400078f58ff */
[----:B------:R-:W-:Y:S02]  /*00b0*/  LEA.HI R4, R3, R0, RZ, 0x7 ;  /* 0x0000000003047211 */ /* 0x000fe400078f38ff */
[----:B------:R-:W1:Y:S01]  /*00c0*/  LDC.64 R2, c[0x0][0x210] ;  /* 0x00008400ff027b82 */ /* 0x000e620000000a00 */
[----:B------:R-:W-:Y:S01]  /*00d0*/  IMAD.SHL.U32 R9, R7, 0x4, RZ ;  /* 0x0000000407097824 */ /* 0x000fe200078e00ff */
[----:B------:R-:W-:Y:S02]  /*00e0*/  SHF.R.S32.HI R6, RZ, 0x7, R4 ;  /* 0x00000007ff067819 */ /* 0x000fe40000011404 */
[----:B------:R-:W-:-:S02]  /*00f0*/  LOP3.LUT R7, R4, 0xffffff80, RZ, 0xc0, !PT ;  /* 0xffffff8004077812 */ /* 0x000fc400078ec0ff */
[----:B------:R-:W-:Y:S02]  /*0100*/  LEA.HI R8, R6, R6, RZ, 0x4 ;  /* 0x0000000606087211 */ /* 0x000fe400078f20ff */
[----:B------:R-:W-:Y:S01]  /*0110*/  LOP3.LUT R9, R9, 0xffffe000, RZ, 0xc0, !PT ;  /* 0xffffe00009097812 */ /* 0x000fe200078ec0ff */
[----:B------:R-:W-:Y:S01]  /*0120*/  IMAD.IADD R4, R0, 0x1, -R7 ;  /* 0x0000000100047824 */ /* 0x000fe200078e0a07 */
[----:B------:R-:W-:-:S03]  /*0130*/  LOP3.LUT R7, R8, 0xfffff0, RZ, 0xc0, !PT ;  /* 0x00fffff008077812 */ /* 0x000fc600078ec0ff */
[----:B------:R-:W-:Y:S02]  /*0140*/  IMAD.IADD R8, R4, 0x1, R9 ;  /* 0x0000000104087824 */ /* 0x000fe400078e0209 */
[----:B------:R-:W-:-:S04]  /*0150*/  IMAD.IADD R7, R6, 0x1, -R7 ;  /* 0x0000000106077824 */ /* 0x000fc800078e0a07 */
[----:B------:R-:W-:-:S04]  /*0160*/  IMAD R7, R7, 0x100, R8 ;  /* 0x0000010007077824 */ /* 0x000fc800078e0208 */
[C---:B------:R-:W-:Y:S02]  /*0170*/  VIADD R13, R7.reuse, 0x80 ;  /* 0x00000080070d7836 */ /* 0x040fe40000000000 */
[----:B-1----:R-:W-:-:S04]  /*0180*/  IMAD.WIDE R20, R7, 0x4, R2 ;  /* 0x0000000407147825 */ /* 0x002fc800078e0202 */
[----:B------:R-:W-:Y:S02]  /*0190*/  IMAD.WIDE R12, R13, 0x4, R2 ;  /* 0x000000040d0c7825 */ /* 0x000fe400078e0202 */
[----:B------:R-:W2:Y:S04]  /*01a0*/  LDG.E.128 R20, desc[UR4][R20.64] ;  /* 0x0000000414147981 */ /* 0x000ea8000c1e1d00 */
[----:B------:R-:W2:Y:S01]  /*01b0*/  LDG.E.128 R12, desc[UR4][R12.64] ;  /* 0x000000040c0c7981 */ /* 0x000ea2000c1e1d00 */
[----:B------:R-:W-:-:S04]  /*01c0*/  VIADD R9, R7, 0x1000 ;  /* 0x0000100007097836 */ /* 0x000fc80000000000 */
[----:B------:R-:W-:-:S04]  /*01d0*/  IMAD.WIDE R8, R9, 0x4, R2 ;  /* 0x0000000409087825 */ /* 0x000fc800078e0202 */
[----:B------:R-:W-:Y:S02]  /*01e0*/  VIADD R6, R0, 0x200 ;  /* 0x0000020000067836 */ /* 0x000fe40000000000 */
[----:B------:R-:W3:Y:S01]  /*01f0*/  LDG.E.128 R8, desc[UR4][R8.64] ;  /* 0x0000000408087981 */ /* 0x000ee2000c1e1d00 */
[----:B------:R-:W-:Y:S02]  /*0200*/  VIADD R7, R7, 0x1080 ;  /* 0x0000108007077836 */ /* 0x000fe40000000000 */
[CC--:B------:R-:W-:Y:S02]  /*0210*/  LEA.HI R16, R5.reuse, R6.reuse, RZ, 0x7 ;  /* 0x0000000605107211 */ /* 0x0c0fe400078f38ff */
[----:B------:R-:W-:Y:S02]  /*0220*/  LEA.HI R5, R5, R6, RZ, 0xb ;  /* 0x0000000605057211 */ /* 0x000fe400078f58ff */
[----:B------:R-:W-:-:S03]  /*0230*/  SHF.R.S32.HI R16, RZ, 0x7, R16 ;  /* 0x00000007ff107819 */ /* 0x000fc60000011410 */
[----:B------:R-:W-:Y:S01]  /*0240*/  IMAD.SHL.U32 R6, R5, 0x4, RZ ;  /* 0x0000000405067824 */ /* 0x000fe200078e00ff */
[----:B------:R-:W-:-:S04]  /*0250*/  LEA.HI R5, R16, R16, RZ, 0x4 ;  /* 0x0000001010057211 */ /* 0x000fc800078f20ff */
[----:B------:R-:W-:Y:S02]  /*0260*/  LOP3.LUT R17, R6, 0xffffe000, RZ, 0xc0, !PT ;  /* 0xffffe00006117812 */ /* 0x000fe400078ec0ff */
[----:B------:R-:W-:-:S03]  /*0270*/  LOP3.LUT R5, R5, 0xfffff0, RZ, 0xc0, !PT ;  /* 0x00fffff005057812 */ /* 0x000fc600078ec0ff */
[----:B------:R-:W-:Y:S02]  /*0280*/  IMAD.IADD R6, R4, 0x1, R17 ;  /* 0x0000000104067824 */ /* 0x000fe400078e0211 */
[----:B------:R-:W-:Y:S02]  /*0290*/  IMAD.IADD R25, R16, 0x1, -R5 ;  /* 0x0000000110197824 */ /* 0x000fe400078e0a05 */
[----:B------:R-:W-:-:S04]  /*02a0*/  IMAD.WIDE R4, R7, 0x4, R2 ;  /* 0x0000000407047825 */ /* 0x000fc800078e0202 */
[----:B------:R-:W-:Y:S02]  /*02b0*/  IMAD R25, R25, 0x100, R6 ;  /* 0x0000010019197824 */ /* 0x000fe400078e0206 */
[----:B------:R-:W4:Y:S02]  /*02c0*/  LDG.E.128 R4, desc[UR4][R4.64] ;  /* 0x0000000404047981 */ /* 0x000f24000c1e1d00 */
[C---:B------:R-:W-:Y:S02]  /*02d0*/  VIADD R17, R25.reuse, 0x80 ;  /* 0x0000008019117836 */ /* 0x040fe40000000000 */
[----:B------:R-:W-:-:S04]  /*02e0*/  IMAD.WIDE R28, R25, 0x4, R2 ;  /* 0x00000004191c7825 */ /* 0x000fc800078e0202 */
[----:B------:R-:W-:Y:S02]  /*02f0*/  IMAD.WIDE R16, R17, 0x4, R2 ;  /* 0x0000000411107825 */ /* 0x000fe400078e0202 */
[----:B------:R-:W5:Y:S04]  /*0300*/  LDG.E.128 R28, desc[UR4][R28.64] ;  /* 0x000000041c1c7981 */ /* 0x000f68000c1e1d00 */
[----:B------:R-:W5:Y:S01]  /*0310*/  LDG.E.128 R16, desc[UR4][R16.64] ;  /* 0x0000000410107981 */ /* 0x000f62000c1e1d00 */
[C---:B--2---:R-:W-:Y:S02]  /*0320*/  FSETP.GT.AND P0, PT, R12.reuse, R20, PT ;  /* 0x000000140c00720b */ /* 0x044fe40003f04000 */
[----:B------:R-:W-:Y:S02]  /*0330*/  FSETP.GT.AND P1, PT, R13, R21, PT ;  /* 0x000000150d00720b */ /* 0x000fe40003f24000 */
[----:B------:R-:W-:-:S02]  /*0340*/  FSETP.NAN.AND P2, PT, R12, R12, PT ;  /* 0x0000000c0c00720b */ /* 0x000fc40003f48000 */
[----:B------:R-:W-:-:S07]  /*0350*/  FSETP.NAN.AND P3, PT, R13, R13, PT ;  /* 0x0000000d0d00720b */ /* 0x000fce0003f68000 */
[----:B------:R-:W-:Y:S02]  /*0360*/  @!P0 FSEL R12, R12, R20, P2 ;  /* 0x000000140c0c8208 */ /* 0x000fe40001000000 */
[C---:B------:R-:W-:Y:S02]  /*0370*/  FSETP.GT.AND P0, PT, R14.reuse, R22, PT ;  /* 0x000000160e00720b */ /* 0x040fe40003f04000 */
[----:B------:R-:W-:Y:S02]  /*0380*/  FSETP.GT.AND P2, PT, R15, R23, PT ;  /* 0x000000170f00720b */ /* 0x000fe40003f44000 */
[----:B------:R-:W-:Y:S01]  /*0390*/  @!P1 FSEL R13, R13, R21, P3 ;  /* 0x000000150d0d9208 */ /* 0x000fe20001800000 */
[----:B------:R-:W-:Y:S01]  /*03a0*/  VIADD R21, R25, 0x1000 ;  /* 0x0000100019157836 */ /* 0x000fe20000000000 */
[----:B------:R-:W-:Y:S02]  /*03b0*/  FSETP.NAN.AND P1, PT, R14, R14, PT ;  /* 0x0000000e0e00720b */ /* 0x000fe40003f28000 */
[----:B------:R-:W-:Y:S01]  /*03c0*/  FSETP.NAN.AND P3, PT, R15, R15, PT ;  /* 0x0000000f0f00720b */ /* 0x000fe20003f68000 */
[----:B------:R-:W-:-:S04]  /*03d0*/  IMAD.WIDE R20, R21, 0x4, R2 ;  /* 0x0000000415147825 */ /* 0x000fc800078e0202 */
[----:B------:R-:W-:Y:S02]  /*03e0*/  @!P0 FSEL R14, R14, R22, P1 ;  /* 0x000000160e0e8208 */ /* 0x000fe40000800000 */
[----:B------:R-:W-:Y:S02]  /*03f0*/  @!P2 FSEL R15, R15, R23, P3 ;  /* 0x000000170f0fa208 */ /* 0x000fe40001800000 */
[----:B------:R-:W2:Y:S01]  /*0400*/  LDG.E.128 R20, desc[UR4][R20.64] ;  /* 0x0000000414147981 */ /* 0x000ea2000c1e1d00 */
[----:B------:R-:W-:-:S04]  /*0410*/  VIADD R25, R25, 0x1080 ;  /* 0x0000108019197836 */ /* 0x000fc80000000000 */
[----:B------:R-:W-:-:S05]  /*0420*/  IMAD.WIDE R2, R25, 0x4, R2 ;  /* 0x0000000419027825 */ /* 0x000fca00078e0202 */
[----:B------:R1:W2:Y:S01]  /*0430*/  LDG.E.128 R24, desc[UR4][R2.64] ;  /* 0x0000000402187981 */ /* 0x0002a2000c1e1d00 */
[-C--:B---3--:R-:W-:Y:S02]  /*0440*/  FSETP.NAN.AND P4, PT, R8, R8.reuse, PT ;  /* 0x000000080800720b */ /* 0x088fe40003f88000 */
[----:B------:R-:W-:Y:S02]  /*0450*/  FSETP.GEU.AND P0, PT, R12, R8, PT ;  /* 0x000000080c00720b */ /* 0x000fe40003f0e000 */
[-C--:B------:R-:W-:Y:S02]  /*0460*/  FSETP.NAN.AND P1, PT, R10, R10.reuse, PT ;  /* 0x0000000a0a00720b */ /* 0x080fe40003f28000 */
[----:B------:R-:W-:Y:S02]  /*0470*/  FSETP.GEU.AND P2, PT, R13, R9, PT ;  /* 0x000000090d00720b */ /* 0x000fe40003f4e000 */
[----:B------:R-:W-:Y:S01]  /*0480*/  FSETP.GEU.AND P3, PT, R14, R10, PT ;  /* 0x0000000a0e00720b */ /* 0x000fe20003f6e000 */
[----:B-1----:R-:W1:Y:S04]  /*0490*/  LDC.64 R2, c[0x0][0x218] ;  /* 0x00008600ff027b82 */ /* 0x002e680000000a00 */
[----:B------:R-:W-:-:S02]  /*04a0*/  @!P4 FSEL R8, R8, R12, !P0 ;  /* 0x0000000c0808c208 */ /* 0x000fc40004000000 */
[----:B------:R-:W-:Y:S02]  /*04b0*/  FSETP.NAN.AND P0, PT, R9, R9, PT ;  /* 0x000000090900720b */ /* 0x000fe40003f08000 */
[----:B------:R-:W-:Y:S02]  /*04c0*/  @!P1 FSEL R10, R10, R14, !P3 ;  /* 0x0000000e0a0a9208 */ /* 0x000fe40005800000 */
[----:B----4-:R-:W-:-:S09]  /*04d0*/  FSETP.NAN.AND P3, PT, R4, R4, PT ;  /* 0x000000040400720b */ /* 0x010fd20003f68000 */
[----:B------:R-:W-:Y:S02]  /*04e0*/  @!P0 FSEL R9, R9, R13, !P2 ;  /* 0x0000000d09098208 */ /* 0x000fe40005000000 */
[----:B------:R-:W-:Y:S02]  /*04f0*/  FSETP.NAN.AND P2, PT, R11, R11, PT ;  /* 0x0000000b0b00720b */ /* 0x000fe40003f48000 */
[----:B------:R-:W-:Y:S02]  /*0500*/  FSETP.NAN.AND P0, PT, R5, R5, PT ;  /* 0x000000050500720b */ /* 0x000fe40003f08000 */
[----:B------:R-:W-:Y:S02]  /*0510*/  FSETP.NAN.AND P1, PT, R6, R6, PT ;  /* 0x000000060600720b */ /* 0x000fe40003f28000 */
[----:B------:R-:W-:Y:S02]  /*0520*/  FSETP.GEU.AND P4, PT, R15, R11, PT ;  /* 0x0000000b0f00720b */ /* 0x000fe40003f8e000 */
[----:B------:R-:W-:-:S05]  /*0530*/  FSETP.GEU.AND P5, PT, R8, R4, PT ;  /* 0x000000040800720b */ /* 0x000fca0003fae000 */
[----:B------:R-:W-:Y:S02]  /*0540*/  @!P2 FSEL R11, R11, R15, !P4 ;  /* 0x0000000f0b0ba208 */ /* 0x000fe40006000000 */
[----:B------:R-:W-:Y:S02]  /*0550*/  FSETP.NAN.AND P2, PT, R7, R7, PT ;  /* 0x000000070700720b */ /* 0x000fe40003f48000 */
[----:B------:R-:W-:Y:S02]  /*0560*/  @!P3 SEL R4, R4, R8, !P5 ;  /* 0x000000080404b207 */ /* 0x000fe40006800000 */
[----:B-----5:R-:W-:Y:S02]  /*0570*/  FSETP.GT.AND P3, PT, R16, R28, PT ;  /* 0x0000001c1000720b */ /* 0x020fe40003f64000 */
[----:B------:R-:W-:Y:S02]  /*0580*/  FSETP.GEU.AND P4, PT, R9, R5, PT ;  /* 0x000000050900720b */ /* 0x000fe40003f8e000 */
[----:B------:R-:W-:-:S02]  /*0590*/  FSETP.GEU.AND P5, PT, R10, R6, PT ;  /* 0x000000060a00720b */ /* 0x000fc40003fae000 */
[----:B------:R-:W-:Y:S02]  /*05a0*/  @!P0 SEL R5, R5, R9, !P4 ;  /* 0x0000000905058207 */ /* 0x000fe40006000000 */
[----:B------:R-:W-:Y:S02]  /*05b0*/  @!P1 SEL R6, R6, R10, !P5 ;  /* 0x0000000a06069207 */ /* 0x000fe40006800000 */
[----:B------:R-:W-:Y:S02]  /*05c0*/  FSETP.GT.AND P1, PT, R17, R29, PT ;  /* 0x0000001d1100720b */ /* 0x000fe40003f24000 */
[----:B------:R-:W-:Y:S02]  /*05d0*/  FSETP.GT.AND P0, PT, R18, R30, PT ;  /* 0x0000001e1200720b */ /* 0x000fe40003f04000 */
[----:B------:R-:W-:Y:S02]  /*05e0*/  FSETP.GEU.AND P5, PT, R11, R7, PT ;  /* 0x000000070b00720b */ /* 0x000fe40003fae000 */
[----:B------:R-:W-:-:S02]  /*05f0*/  FSETP.NAN.AND P4, PT, R16, R16, PT ;  /* 0x000000101000720b */ /* 0x000fc40003f88000 */
[----:B------:R-:W-:Y:S02]  /*0600*/  @!P2 SEL R7, R7, R11, !P5 ;  /* 0x0000000b0707a207 */ /* 0x000fe40006800000 */
[----:B------:R-:W-:Y:S02]  /*0610*/  @!P3 FSEL R16, R16, R28, P4 ;  /* 0x0000001c1010b208 */ /* 0x000fe40002000000 */
[----:B------:R-:W-:Y:S02]  /*0620*/  FSETP.NAN.AND P4, PT, R17, R17, PT ;  /* 0x000000111100720b */ /* 0x000fe40003f88000 */
[----:B------:R-:W-:Y:S02]  /*0630*/  FSETP.GT.AND P3, PT, R19, R31, PT ;  /* 0x0000001f1300720b */ /* 0x000fe40003f64000 */
[----:B------:R-:W-:Y:S02]  /*0640*/  FSETP.NAN.AND P5, PT, R18, R18, PT ;  /* 0x000000121200720b */ /* 0x000fe40003fa8000 */
[----:B------:R-:W-:-:S02]  /*0650*/  @!P1 FSEL R17, R17, R29, P4 ;  /* 0x0000001d11119208 */ /* 0x000fc40002000000 */
[----:B------:R-:W-:Y:S02]  /*0660*/  @!P0 FSEL R18, R18, R30, P5 ;  /* 0x0000001e12128208 */ /* 0x000fe40002800000 */
[----:B------:R-:W-:-:S05]  /*0670*/  FSETP.NAN.AND P4, PT, R19, R19, PT ;  /* 0x000000131300720b */ /* 0x000fca0003f88000 */
[----:B------:R-:W-:Y:S01]  /*0680*/  @!P3 FSEL R19, R19, R31, P4 ;  /* 0x0000001f1313b208 */ /* 0x000fe20002000000 */
[----:B-1----:R-:W-:-:S05]  /*0690*/  IMAD.WIDE R2, R0, 0x4, R2 ;  /* 0x0000000400027825 */ /* 0x002fca00078e0202 */
[----:B------:R-:W-:Y:S01]  /*06a0*/  STG.E.128 desc[UR4][R2.64], R4 ;  /* 0x0000000402007986 */ /* 0x000fe2000c101d04 */
[----:B--2---:R-:W-:Y:S02]  /*06b0*/  FSETP.NAN.AND P2, PT, R20, R20, PT ;  /* 0x000000141400720b */ /* 0x004fe40003f48000 */
[-C--:B------:R-:W-:Y:S02]  /*06c0*/  FSETP.NAN.AND P0, PT, R21, R21.reuse, PT ;  /* 0x000000151500720b */ /* 0x080fe40003f08000 */
[----:B------:R-:W-:Y:S02]  /*06d0*/  FSETP.NAN.AND P1, PT, R22, R22, PT ;  /* 0x000000161600720b */ /* 0x000fe40003f28000 */
[----:B------:R-:W-:Y:S02]  /*06e0*/  FSETP.GEU.AND P5, PT, R16, R20, PT ;  /* 0x000000141000720b */ /* 0x000fe40003fae000 */
[----:B------:R-:W-:-:S05]  /*06f0*/  FSETP.GEU.AND P4, PT, R17, R21, PT ;  /* 0x000000151100720b */ /* 0x000fca0003f8e000 */
[----:B------:R-:W-:Y:S02]  /*0700*/  @!P2 FSEL R20, R20, R16, !P5 ;  /* 0x000000101414a208 */ /* 0x000fe40006800000 */
[----:B------:R-:W-:Y:S02]  /*0710*/  FSETP.NAN.AND P2, PT, R23, R23, PT ;  /* 0x000000171700720b */ /* 0x000fe40003f48000 */
[----:B------:R-:W-:Y:S02]  /*0720*/  FSETP.NAN.AND P3, PT, R24, R24, PT ;  /* 0x000000181800720b */ /* 0x000fe40003f68000 */
[----:B------:R-:W-:Y:S02]  /*0730*/  FSETP.GEU.AND P5, PT, R18, R22, PT ;  /* 0x000000161200720b */ /* 0x000fe40003fae000 */
[----:B------:R-:W-:Y:S02]  /*0740*/  @!P0 FSEL R21, R21, R17, !P4 ;  /* 0x0000001115158208 */ /* 0x000fe40006000000 */
[----:B------:R-:W-:-:S02]  /*0750*/  @!P1 FSEL R22, R22, R18, !P5 ;  /* 0x0000001216169208 */ /* 0x000fc40006800000 */
[----:B------:R-:W-:Y:S02]  /*0760*/  FSETP.NAN.AND P0, PT, R25, R25, PT ;  /* 0x000000191900720b */ /* 0x000fe40003f08000 */
[----:B------:R-:W-:Y:S02]  /*0770*/  FSETP.NAN.AND P4, PT, R26, R26, PT ;  /* 0x0000001a1a00720b */ /* 0x000fe40003f88000 */
[----:B------:R-:W-:Y:S02]  /*0780*/  FSETP.NAN.AND P1, PT, R27, R27, PT ;  /* 0x0000001b1b00720b */ /* 0x000fe40003f28000 */
[----:B------:R-:W-:Y:S02]  /*0790*/  FSETP.GEU.AND P5, PT, R19, R23, PT ;  /* 0x000000171300720b */ /* 0x000fe40003fae000 */
[----:B------:R-:W-:Y:S02]  /*07a0*/  FSETP.GEU.AND P6, PT, R20, R24, PT ;  /* 0x000000181400720b */ /* 0x000fe40003fce000 */
[----:B------:R-:W-:-:S02]  /*07b0*/  @!P2 FSEL R23, R23, R19, !P5 ;  /* 0x000000131717a208 */ /* 0x000fc40006800000 */
[----:B------:R-:W-:Y:S02]  /*07c0*/  @!P3 SEL R24, R24, R20, !P6 ;  /* 0x000000141818b207 */ /* 0x000fe40007000000 */
[----:B------:R-:W-:Y:S02]  /*07d0*/  FSETP.GEU.AND P2, PT, R21, R25, PT ;  /* 0x000000191500720b */ /* 0x000fe40003f4e000 */
[----:B------:R-:W-:Y:S02]  /*07e0*/  FSETP.GEU.AND P3, PT, R22, R26, PT ;  /* 0x0000001a1600720b */ /* 0x000fe40003f6e000 */
[----:B------:R-:W-:Y:S02]  /*07f0*/  FSETP.GEU.AND P5, PT, R23, R27, PT ;  /* 0x0000001b1700720b */ /* 0x000fe40003fae000 */
[----:B------:R-:W-:Y:S02]  /*0800*/  @!P0 SEL R25, R25, R21, !P2 ;  /* 0x0000001519198207 */ /* 0x000fe40005000000 */
[----:B------:R-:W-:-:S02]  /*0810*/  @!P4 SEL R26, R26, R22, !P3 ;  /* 0x000000161a1ac207 */ /* 0x000fc40005800000 */
[----:B------:R-:W-:-:S05]  /*0820*/  @!P1 SEL R27, R27, R23, !P5 ;  /* 0x000000171b1b9207 */ /* 0x000fca0006800000 */
[----:B------:R-:W-:Y:S01]  /*0830*/  STG.E.128 desc[UR4][R2.64+0x800], R24 ;  /* 0x0008001802007986 */ /* 0x000fe2000c101d04 */
[----:B------:R-:W-:Y:S05]  /*0840*/  EXIT ;  /* 0x000000000000794d */ /* 0x000fea0003800000 */
.L_x_0:
[----:B------:R-:W-:-:S00]  /*0850*/  BRA `(.L_x_0) ;  /* 0xfffffffc00fc7947 */ /* 0x000fc0000383ffff */
[----:B------:R-:W-:-:S00]  /*0860*/  NOP ;  /* 0x0000000000007918 */ /* 0x000fc00000000000 */
        /* <DEDUP_REMOVED lines=9> */
.L_x_1:


//--------------------- .nv.constant0.triton_poi_fused_convolution_max_pool2d_with_indices_relu_16 --------------------------
	.section	.nv.constant0.triton_poi_fused_convolution_max_pool2d_with_indices_relu_16,"a",@progbits
	.sectionflags	@""
	.align	4
.nv.constant0.triton_poi_fused_convolution_max_pool2d_with_indices_relu_16:
	.zero		548
